	.headerflags	@"EF_CUDA_TEXMODE_UNIFIED EF_CUDA_64BIT_ADDRESS EF_CUDA_ACCELERATORS EF_CUDA_SM90 EF_CUDA_VIRTUAL_SM(EF_CUDA_SM90)"
	.elftype	@"ET_EXEC"


//--------------------- .nv.info                  --------------------------
	.section	.nv.info,"",@"SHT_CUDA_INFO"
	.align	4


	//----- nvinfo : EIATTR_REGCOUNT
	.align		4
        /*0000*/ 	.byte	0x04, 0x2f
        /*0002*/ 	.short	(.L_1 - .L_0)
	.align		4
.L_0:
        /*0004*/ 	.word	index@(triton_poi_fused_convolution_leaky_relu_30)
        /*0008*/ 	.word	0x00000012


	//----- nvinfo : EIATTR_MIN_STACK_SIZE
	.align		4
.L_1:
        /*000c*/ 	.byte	0x04, 0x12
        /*000e*/ 	.short	(.L_3 - .L_2)
	.align		4
.L_2:
        /*0010*/ 	.word	index@(triton_poi_fused_convolution_leaky_relu_30)
        /*0014*/ 	.word	0x00000000


	//----- nvinfo : EIATTR_FRAME_SIZE
	.align		4
.L_3:
        /*0018*/ 	.byte	0x04, 0x11
        /*001a*/ 	.short	(.L_5 - .L_4)
	.align		4
.L_4:
        /*001c*/ 	.word	index@(triton_poi_fused_convolution_leaky_relu_30)
        /*0020*/ 	.word	0x00000000


	//----- nvinfo : EIATTR_MIN_STACK_SIZE
	.align		4
.L_5:
        /*0024*/ 	.byte	0x04, 0x12
        /*0026*/ 	.short	(.L_7 - .L_6)
	.align		4
.L_6:
        /*0028*/ 	.word	index@(triton_poi_fused_convolution_leaky_relu_30)
        /*002c*/ 	.word	0x00000000
.L_7:


//--------------------- .nv.info.triton_poi_fused_convolution_leaky_relu_30 --------------------------
	.section	.nv.info.triton_poi_fused_convolution_leaky_relu_30,"",@"SHT_CUDA_INFO"
	.sectionflags	@""
	.align	4


	//----- nvinfo : EIATTR_CUDA_API_VERSION
	.align		4
        /*0000*/ 	.byte	0x04, 0x37
        /*0002*/ 	.short	(.L_9 - .L_8)
.L_8:
        /*0004*/ 	.word	0x0000007c


	//----- nvinfo : EIATTR_KPARAM_INFO
	.align		4
.L_9:
        /*0008*/ 	.byte	0x04, 0x17
        /*000a*/ 	.short	(.L_11 - .L_10)
.L_10:
        /*000c*/ 	.word	0x00000000
        /*0010*/ 	.short	0x0003
        /*0012*/ 	.short	0x0018
        /*0014*/ 	.byte	0x00, 0xf0, 0x11, 0x00


	//----- nvinfo : EIATTR_KPARAM_INFO
	.align		4
.L_11:
        /*0018*/ 	.byte	0x04, 0x17
        /*001a*/ 	.short	(.L_13 - .L_12)
.L_12:
        /*001c*/ 	.word	0x00000000
        /*0020*/ 	.short	0x0002
        /*0022*/ 	.short	0x0010
        /*0024*/ 	.byte	0x00, 0xf4, 0x21, 0x00


	//----- nvinfo : EIATTR_KPARAM_INFO
	.align		4
.L_13:
        /*0028*/ 	.byte	0x04, 0x17
        /*002a*/ 	.short	(.L_15 - .L_14)
.L_14:
        /*002c*/ 	.word	0x00000000
        /*0030*/ 	.short	0x0001
        /*0032*/ 	.short	0x0008
        /*0034*/ 	.byte	0x00, 0xf4, 0x21, 0x00


	//----- nvinfo : EIATTR_KPARAM_INFO
	.align		4
.L_15:
        /*0038*/ 	.byte	0x04, 0x17
        /*003a*/ 	.short	(.L_17 - .L_16)
.L_16:
        /*003c*/ 	.word	0x00000000
        /*0040*/ 	.short	0x0000
        /*0042*/ 	.short	0x0000
        /*0044*/ 	.byte	0x00, 0xf4, 0x21, 0x00


	//----- nvinfo : EIATTR_SPARSE_MMA_MASK
	.align		4
.L_17:
        /*0048*/ 	.byte	0x03, 0x50
        /*004a*/ 	.short	0x0000


	//----- nvinfo : EIATTR_MAXREG_COUNT
	.align		4
        /*004c*/ 	.byte	0x03, 0x1b
        /*004e*/ 	.short	0x00ff


	//----- nvinfo : EIATTR_EXIT_INSTR_OFFSETS
	.align		4
        /*0050*/ 	.byte	0x04, 0x1c
        /*0052*/ 	.short	(.L_19 - .L_18)


	//   ....[0]....
.L_18:
        /*0054*/ 	.word	0x00000330


	//   ....[1]....
        /*0058*/ 	.word	0x00000350


	//----- nvinfo : EIATTR_REQNTID
	.align		4
.L_19:
        /*005c*/ 	.byte	0x04, 0x10
        /*005e*/ 	.short	(.L_21 - .L_20)
.L_20:
        /*0060*/ 	.word	0x00000080
        /*0064*/ 	.word	0x00000001
        /*0068*/ 	.word	0x00000001


	//----- nvinfo : EIATTR_CBANK_PARAM_SIZE
	.align		4
.L_21:
        /*006c*/ 	.byte	0x03, 0x19
        /*006e*/ 	.short	0x001c


	//----- nvinfo : EIATTR_PARAM_CBANK
	.align		4
        /*0070*/ 	.byte	0x04, 0x0a
        /*0072*/ 	.short	(.L_23 - .L_22)
	.align		4
.L_22:
        /*0074*/ 	.word	index@(.nv.constant0.triton_poi_fused_convolution_leaky_relu_30)
        /*0078*/ 	.short	0x0210
        /*007a*/ 	.short	0x001c


	//----- nvinfo : EIATTR_SW_WAR
	.align		4
.L_23:
        /*007c*/ 	.byte	0x04, 0x36
        /*007e*/ 	.short	(.L_25 - .L_24)
.L_24:
        /*0080*/ 	.word	0x00000008
.L_25:


//--------------------- .nv.callgraph             --------------------------
	.section	.nv.callgraph,"",@"SHT_CUDA_CALLGRAPH"
	.align	4
	.sectionentsize	8
	.align		4
        /*0000*/ 	.word	0x00000000
	.align		4
        /*0004*/ 	.word	0xffffffff
	.align		4
        /*0008*/ 	.word	0x00000000
	.align		4
        /*000c*/ 	.word	0xfffffffe
	.align		4
        /*0010*/ 	.word	0x00000000
	.align		4
        /*0014*/ 	.word	0xfffffffd
	.align		4
        /*0018*/ 	.word	0x00000000
	.align		4
        /*001c*/ 	.word	0xfffffffc


//--------------------- .text.triton_poi_fused_convolution_leaky_relu_30 --------------------------
	.section	.text.triton_poi_fused_convolution_leaky_relu_30,"ax",@progbits
	.align	128
        .global         triton_poi_fused_convolution_leaky_relu_30
        .type           triton_poi_fused_convolution_leaky_relu_30,@function
        .size           triton_poi_fused_convolution_leaky_relu_30,(.L_x_1 - triton_poi_fused_convolution_leaky_relu_30)
        .other          triton_poi_fused_convolution_leaky_relu_30,@"STO_CUDA_ENTRY STV_DEFAULT"
triton_poi_fused_convolution_leaky_relu_30:
.text.triton_poi_fused_convolution_leaky_relu_30:
[----:B------:R-:W0:Y:S02]  /*0000*/  LDC R1, c[0x0][0x28] ;  /* 0x00000a00ff017b82 */ /* 0x000e240000000800 */
[----:B------:R-:W1:Y:S01]  /*0010*/  S2R R0, SR_TID.X ;  /* 0x0000000000007919 */ /* 0x000e620000002100 */
[----:B------:R-:W2:Y:S01]  /*0020*/  LDC.64 R2, c[0x0][0x220] ;  /* 0x00008800ff027b82 */ /* 0x000ea20000000a00 */
[----:B------:R-:W-:Y:S01]  /*0030*/  HFMA2.MMA R15, -RZ, RZ, 0, 0 ;  /* 0x00000000ff0f7435 */ /* 0x000fe200000001ff */
[----:B------:R-:W-:Y:S01]  /*0040*/  ULDC.64 UR4, c[0x0][0x208] ;  /* 0x0000820000047ab9 */ /* 0x000fe20000000a00 */
[----:B------:R-:W3:Y:S01]  /*0050*/  S2R R9, SR_CTAID.X ;  /* 0x0000000000097919 */ /* 0x000ee20000002500 */
[----:B-1----:R-:W-:-:S05]  /*0060*/  IMAD.SHL.U32 R0, R0, 0x2, RZ ;  /* 0x0000000200007824 */ /* 0x002fca00078e00ff */
[----:B------:R-:W-:-:S05]  /*0070*/  LOP3.LUT R0, R0, 0xfe, RZ, 0xc0, !PT ;  /* 0x000000fe00007812 */ /* 0x000fca00078ec0ff */
[----:B---3--:R-:W-:-:S04]  /*0080*/  IMAD R9, R9, 0x100, R0 ;  /* 0x0000010009097824 */ /* 0x008fc800078e0200 */
[C---:B------:R-:W-:Y:S01]  /*0090*/  IMAD.HI R4, R9.reuse, 0x66666667, RZ ;  /* 0x6666666709047827 */ /* 0x040fe200078e02ff */
[----:B------:R-:W-:Y:S02]  /*00a0*/  IADD3 R0, R9, 0x1, RZ ;  /* 0x0000000109007810 */ /* 0x000fe40007ffe0ff */
[----:B------:R-:W-:Y:S02]  /*00b0*/  ISETP.GE.AND P4, PT, R9, 0x2800, PT ;  /* 0x000028000900780c */ /* 0x000fe40003f86270 */
[----:B------:R-:W-:Y:S01]  /*00c0*/  SHF.R.S32.HI R5, RZ, 0x1, R4 ;  /* 0x00000001ff057819 */ /* 0x000fe20000011404 */
[----:B------:R-:W-:-:S03]  /*00d0*/  IMAD.HI R6, R0, 0x66666667, RZ ;  /* 0x6666666700067827 */ /* 0x000fc600078e02ff */
[----:B------:R-:W-:Y:S02]  /*00e0*/  LEA.HI R0, R4, R5, RZ, 0x1 ;  /* 0x0000000504007211 */ /* 0x000fe400078f08ff */
[----:B------:R-:W-:Y:S02]  /*00f0*/  SHF.R.S32.HI R5, RZ, 0x1, R6 ;  /* 0x00000001ff057819 */ /* 0x000fe40000011406 */
[----:B------:R-:W-:Y:S02]  /*0100*/  SHF.R.S32.HI R11, RZ, 0x1f, R0 ;  /* 0x0000001fff0b7819 */ /* 0x000fe40000011400 */
[----:B------:R-:W-:Y:S02]  /*0110*/  LEA.HI R8, R6, R5, RZ, 0x1 ;  /* 0x0000000506087211 */ /* 0x000fe400078f08ff */
[----:B------:R-:W1:Y:S01]  /*0120*/  LDC.64 R6, c[0x0][0x210] ;  /* 0x00008400ff067b82 */ /* 0x000e620000000a00 */
[----:B------:R-:W-:Y:S02]  /*0130*/  LEA.HI R11, R11, R0, RZ, 0x9 ;  /* 0x000000000b0b7211 */ /* 0x000fe400078f48ff */
[----:B------:R-:W-:-:S02]  /*0140*/  SHF.R.S32.HI R13, RZ, 0x1f, R8 ;  /* 0x0000001fff0d7819 */ /* 0x000fc40000011408 */
[----:B------:R-:W-:Y:S02]  /*0150*/  LOP3.LUT R11, R11, 0xfffffe00, RZ, 0xc0, !PT ;  /* 0xfffffe000b0b7812 */ /* 0x000fe400078ec0ff */
[----:B------:R-:W-:Y:S01]  /*0160*/  LEA.HI R13, R13, R8, RZ, 0x9 ;  /* 0x000000080d0d7211 */ /* 0x000fe200078f48ff */
[----:B------:R-:W3:Y:S02]  /*0170*/  LDC.64 R4, c[0x0][0x218] ;  /* 0x00008600ff047b82 */ /* 0x000ee40000000a00 */
[----:B------:R-:W-:Y:S01]  /*0180*/  IMAD.IADD R11, R0, 0x1, -R11 ;  /* 0x00000001000b7824 */ /* 0x000fe200078e0a0b */
[----:B------:R-:W-:-:S03]  /*0190*/  LOP3.LUT R13, R13, 0xfffffe00, RZ, 0xc0, !PT ;  /* 0xfffffe000d0d7812 */ /* 0x000fc600078ec0ff */
[----:B--2---:R-:W-:-:S04]  /*01a0*/  IMAD.WIDE R10, R11, 0x4, R2 ;  /* 0x000000040b0a7825 */ /* 0x004fc800078e0202 */
[----:B------:R-:W-:Y:S01]  /*01b0*/  IMAD.IADD R13, R8, 0x1, -R13 ;  /* 0x00000001080d7824 */ /* 0x000fe200078e0a0d */
[----:B------:R-:W-:Y:S01]  /*01c0*/  MOV R0, RZ ;  /* 0x000000ff00007202 */ /* 0x000fe20000000f00 */
[----:B------:R-:W2:Y:S02]  /*01d0*/  @!P4 LDG.E.EL R15, desc[UR4][R10.64] ;  /* 0x000000040a0fc981 */ /* 0x000ea4000c2e1900 */
[----:B------:R-:W-:Y:S01]  /*01e0*/  IMAD.WIDE R2, R13, 0x4, R2 ;  /* 0x000000040d027825 */ /* 0x000fe200078e0202 */
[----:B------:R-:W-:-:S03]  /*01f0*/  CS2R R12, SRZ ;  /* 0x00000000000c7805 */ /* 0x000fc6000001ff00 */
[C---:B-1----:R-:W-:Y:S01]  /*0200*/  IMAD.WIDE R6, R9.reuse, 0x4, R6 ;  /* 0x0000000409067825 */ /* 0x042fe200078e0206 */
[----:B------:R-:W4:Y:S04]  /*0210*/  @!P4 LDG.E.EL R0, desc[UR4][R2.64] ;  /* 0x000000040200c981 */ /* 0x000f28000c2e1900 */
[----:B------:R-:W2:Y:S01]  /*0220*/  @!P4 LDG.E.64 R12, desc[UR4][R6.64] ;  /* 0x00000004060cc981 */ /* 0x000ea2000c1e1b00 */
[----:B---3--:R-:W-:Y:S01]  /*0230*/  IMAD.WIDE R4, R9, 0x4, R4 ;  /* 0x0000000409047825 */ /* 0x008fe200078e0204 */
[----:B------:R-:W-:-:S06]  /*0240*/  CS2R R8, SRZ ;  /* 0x0000000000087805 */ /* 0x000fcc000001ff00 */
[----:B------:R-:W3:Y:S01]  /*0250*/  @!P4 LDG.E.64 R8, desc[UR4][R4.64] ;  /* 0x000000040408c981 */ /* 0x000ee2000c1e1b00 */
[C---:B--2---:R-:W-:Y:S02]  /*0260*/  FSETP.GT.AND P3, PT, R15.reuse, -R12, PT ;  /* 0x8000000c0f00720b */ /* 0x044fe40003f64000 */
[C---:B----4-:R-:W-:Y:S01]  /*0270*/  FSETP.GT.AND P2, PT, R0.reuse, -R13, PT ;  /* 0x8000000d0000720b */ /* 0x050fe20003f44000 */
[C---:B------:R-:W-:Y:S01]  /*0280*/  FADD R12, R15.reuse, R12 ;  /* 0x0000000c0f0c7221 */ /* 0x040fe20000000000 */
[C---:B------:R-:W-:Y:S01]  /*0290*/  FADD R13, R0.reuse, R13 ;  /* 0x0000000d000d7221 */ /* 0x040fe20000000000 */
[----:B---3--:R-:W-:Y:S02]  /*02a0*/  FSETP.GT.AND P1, PT, R15, -R8, PT ;  /* 0x800000080f00720b */ /* 0x008fe40003f24000 */
[----:B------:R-:W-:-:S06]  /*02b0*/  FSETP.GT.AND P0, PT, R0, -R9, PT ;  /* 0x800000090000720b */ /* 0x000fcc0003f04000 */
[----:B------:R-:W-:Y:S02]  /*02c0*/  @!P3 FMUL R12, R12, 0.10000000149011611938 ;  /* 0x3dcccccd0c0cb820 */ /* 0x000fe40000400000 */
[----:B------:R-:W-:Y:S01]  /*02d0*/  @!P2 FMUL R13, R13, 0.10000000149011611938 ;  /* 0x3dcccccd0d0da820 */ /* 0x000fe20000400000 */
[----:B------:R-:W-:Y:S01]  /*02e0*/  FADD R8, R8, R15 ;  /* 0x0000000f08087221 */ /* 0x000fe20000000000 */
[----:B------:R-:W-:-:S03]  /*02f0*/  FADD R9, R9, R0 ;  /* 0x0000000009097221 */ /* 0x000fc60000000000 */
[----:B------:R1:W-:Y:S01]  /*0300*/  @!P4 STG.E.64 desc[UR4][R6.64], R12 ;  /* 0x0000000c0600c986 */ /* 0x0003e2000c101b04 */
[----:B------:R-:W-:Y:S01]  /*0310*/  @!P1 FMUL R8, R8, 0.10000000149011611938 ;  /* 0x3dcccccd08089820 */ /* 0x000fe20000400000 */
[----:B------:R-:W-:Y:S01]  /*0320*/  @!P0 FMUL R9, R9, 0.10000000149011611938 ;  /* 0x3dcccccd09098820 */ /* 0x000fe20000400000 */
[----:B------:R-:W-:Y:S06]  /*0330*/  @P4 EXIT ;  /* 0x000000000000494d */ /* 0x000fec0003800000 */
[----:B------:R-:W-:Y:S01]  /*0340*/  STG.E.64 desc[UR4][R4.64], R8 ;  /* 0x0000000804007986 */ /* 0x000fe2000c101b04 */
[----:B------:R-:W-:Y:S05]  /*0350*/  EXIT ;  /* 0x000000000000794d */ /* 0x000fea0003800000 */
.L_x_0:
[----:B------:R-:W-:-:S00]  /*0360*/  BRA `(.L_x_0) ;  /* 0xfffffffc00fc7947 */ /* 0x000fc0000383ffff */
[----:B------:R-:W-:-:S00]  /*0370*/  NOP ;  /* 0x0000000000007918 */ /* 0x000fc00000000000 */
        /* <DEDUP_REMOVED lines=8> */
.L_x_1:


//--------------------- .nv.constant0.triton_poi_fused_convolution_leaky_relu_30 --------------------------
	.section	.nv.constant0.triton_poi_fused_convolution_leaky_relu_30,"a",@progbits
	.sectionflags	@""
	.align	4
.nv.constant0.triton_poi_fused_convolution_leaky_relu_30:
	.zero		556
